//
// Generated by NVIDIA NVVM Compiler
//
// Compiler Build ID: CL-36424714
// Cuda compilation tools, release 13.0, V13.0.88
// Based on NVVM 20.0.0
//

.version 9.0
.target sm_100
.address_size 64

	// .globl	_Z9blurImagePfS_S_mm
.const .align 4 .b8 FILTER[36];

.visible .entry _Z9blurImagePfS_S_mm(
	.param .u64 .ptr .align 1 _Z9blurImagePfS_S_mm_param_0,
	.param .u64 .ptr .align 1 _Z9blurImagePfS_S_mm_param_1,
	.param .u64 .ptr .align 1 _Z9blurImagePfS_S_mm_param_2,
	.param .u64 _Z9blurImagePfS_S_mm_param_3,
	.param .u64 _Z9blurImagePfS_S_mm_param_4
)
{
	.reg .pred 	%p<28>;
	.reg .b32 	%r<18>;
	.reg .b32 	%f<49>;
	.reg .b64 	%rd<27>;

	ld.param.u64 	%rd9, [_Z9blurImagePfS_S_mm_param_0];
	ld.param.u64 	%rd7, [_Z9blurImagePfS_S_mm_param_1];
	ld.param.u64 	%rd8, [_Z9blurImagePfS_S_mm_param_3];
	cvta.to.global.u64 	%rd1, %rd9;
	mov.u32 	%r3, %tid.x;
	mov.u32 	%r4, %ctaid.x;
	mov.u32 	%r5, %ntid.x;
	mad.lo.s32 	%r1, %r4, %r5, %r3;
	mov.u32 	%r6, %tid.y;
	mov.u32 	%r7, %ctaid.y;
	mov.u32 	%r8, %ntid.y;
	mad.lo.s32 	%r9, %r7, %r8, %r6;
	add.s32 	%r2, %r9, -1;
	add.s32 	%r10, %r1, -1;
	setp.gt.s32 	%p4, %r1, 0;
	cvt.s64.s32 	%rd10, %r10;
	setp.gt.u64 	%p5, %rd8, %rd10;
	and.pred  	%p1, %p4, %p5;
	cvt.u64.u32 	%rd2, %r9;
	mad.lo.s64 	%rd11, %rd8, %rd10, %rd2;
	shl.b64 	%rd12, %rd11, 2;
	add.s64 	%rd3, %rd1, %rd12;
	not.pred 	%p6, %p1;
	mov.f32 	%f41, 0f00000000;
	@%p6 bra 	$L__BB0_3;
	cvt.s64.s32 	%rd13, %r2;
	setp.le.u64 	%p7, %rd8, %rd13;
	@%p7 bra 	$L__BB0_3;
	ld.global.f32 	%f21, [%rd3+-4];
	ld.const.f32 	%f22, [FILTER];
	fma.rn.f32 	%f41, %f21, %f22, 0f00000000;
$L__BB0_3:
	@%p6 bra 	$L__BB0_6;
	setp.le.u64 	%p9, %rd8, %rd2;
	@%p9 bra 	$L__BB0_6;
	ld.global.f32 	%f23, [%rd3];
	ld.const.f32 	%f24, [FILTER+4];
	fma.rn.f32 	%f41, %f23, %f24, %f41;
$L__BB0_6:
	@%p6 bra 	$L__BB0_9;
	cvt.u32.u64 	%r11, %rd2;
	add.s32 	%r12, %r11, 1;
	cvt.u64.u32 	%rd14, %r12;
	setp.le.u64 	%p11, %rd8, %rd14;
	@%p11 bra 	$L__BB0_9;
	ld.global.f32 	%f25, [%rd3+4];
	ld.const.f32 	%f26, [FILTER+8];
	fma.rn.f32 	%f41, %f25, %f26, %f41;
$L__BB0_9:
	setp.gt.s32 	%p12, %r1, -1;
	cvt.s64.s32 	%rd15, %r1;
	setp.gt.u64 	%p13, %rd8, %rd15;
	and.pred  	%p2, %p12, %p13;
	mad.lo.s64 	%rd4, %rd8, %rd15, %rd2;
	shl.b64 	%rd16, %rd4, 2;
	add.s64 	%rd5, %rd1, %rd16;
	not.pred 	%p14, %p2;
	@%p14 bra 	$L__BB0_12;
	cvt.s64.s32 	%rd17, %r2;
	setp.le.u64 	%p15, %rd8, %rd17;
	@%p15 bra 	$L__BB0_12;
	ld.global.f32 	%f27, [%rd5+-4];
	ld.const.f32 	%f28, [FILTER+12];
	fma.rn.f32 	%f41, %f27, %f28, %f41;
$L__BB0_12:
	@%p14 bra 	$L__BB0_15;
	setp.le.u64 	%p17, %rd8, %rd2;
	@%p17 bra 	$L__BB0_15;
	ld.global.f32 	%f29, [%rd5];
	ld.const.f32 	%f30, [FILTER+16];
	fma.rn.f32 	%f41, %f29, %f30, %f41;
$L__BB0_15:
	@%p14 bra 	$L__BB0_18;
	cvt.u32.u64 	%r13, %rd2;
	add.s32 	%r14, %r13, 1;
	cvt.u64.u32 	%rd18, %r14;
	setp.le.u64 	%p19, %rd8, %rd18;
	@%p19 bra 	$L__BB0_18;
	ld.global.f32 	%f31, [%rd5+4];
	ld.const.f32 	%f32, [FILTER+20];
	fma.rn.f32 	%f41, %f31, %f32, %f41;
$L__BB0_18:
	add.s32 	%r15, %r1, 1;
	setp.gt.s32 	%p20, %r1, -2;
	cvt.s64.s32 	%rd19, %r15;
	setp.gt.u64 	%p21, %rd8, %rd19;
	and.pred  	%p3, %p20, %p21;
	mad.lo.s64 	%rd20, %rd8, %rd19, %rd2;
	shl.b64 	%rd21, %rd20, 2;
	add.s64 	%rd6, %rd1, %rd21;
	not.pred 	%p22, %p3;
	@%p22 bra 	$L__BB0_21;
	cvt.s64.s32 	%rd22, %r2;
	setp.le.u64 	%p23, %rd8, %rd22;
	@%p23 bra 	$L__BB0_21;
	ld.global.f32 	%f33, [%rd6+-4];
	ld.const.f32 	%f34, [FILTER+24];
	fma.rn.f32 	%f41, %f33, %f34, %f41;
$L__BB0_21:
	@%p22 bra 	$L__BB0_24;
	setp.le.u64 	%p25, %rd8, %rd2;
	@%p25 bra 	$L__BB0_24;
	ld.global.f32 	%f35, [%rd6];
	ld.const.f32 	%f36, [FILTER+28];
	fma.rn.f32 	%f41, %f35, %f36, %f41;
$L__BB0_24:
	@%p22 bra 	$L__BB0_27;
	cvt.u32.u64 	%r16, %rd2;
	add.s32 	%r17, %r16, 1;
	cvt.u64.u32 	%rd23, %r17;
	setp.le.u64 	%p27, %rd8, %rd23;
	@%p27 bra 	$L__BB0_27;
	ld.global.f32 	%f37, [%rd6+4];
	ld.const.f32 	%f38, [FILTER+32];
	fma.rn.f32 	%f41, %f37, %f38, %f41;
$L__BB0_27:
	cvta.to.global.u64 	%rd24, %rd7;
	add.s64 	%rd26, %rd24, %rd16;
	st.global.f32 	[%rd26], %f41;
	ret;

}


// ===== COMPILED SASS (sm_100) =====

	.target	sm_100

	.elftype	@"ET_EXEC"


//--------------------- .note.nv.tkinfo           --------------------------
	.section	.note.nv.tkinfo,"",@"SHT_NOTE"
	.sectionflags	@"SHF_NOTE_NV_TKINFO"
	.tkinfo
        /*0018*/ 	.word	0x00000002
        /*0030*/ 	.string	""
        /*0030*/ 	.string	"ptxas"
        /*0030*/ 	.string	"Cuda compilation tools, release 13.0, V13.0.88"
        /*0030*/ 	.string	"Build cuda_13.0.r13.0/compiler.36424714_0"
        /*0030*/ 	.string	"-arch sm_100 -m 64 "



//--------------------- .note.nv.cuinfo           --------------------------
	.section	.note.nv.cuinfo,"",@"SHT_NOTE"
	.sectionflags	@"SHF_NOTE_NV_CUINFO"
        /*0018*/ 	.short	0x0002
        /*001a*/ 	.short	0x0064
        /*001c*/ 	.short	0x0082
	.zero		2


//--------------------- .nv.info                  --------------------------
	.section	.nv.info,"",@"SHT_CUDA_INFO"
	.align	4


	//----- nvinfo : EIATTR_REGCOUNT
	.align		4
        /*0000*/ 	.byte	0x04, 0x2f
        /*0002*/ 	.short	(.L_2 - .L_1)
	.align		4
.L_1:
        /*0004*/ 	.word	index@(_Z9blurImagePfS_S_mm)
        /*0008*/ 	.word	0x00000017


	//----- nvinfo : EIATTR_FRAME_SIZE
	.align		4
.L_2:
        /*000c*/ 	.byte	0x04, 0x11
        /*000e*/ 	.short	(.L_4 - .L_3)
	.align		4
.L_3:
        /*0010*/ 	.word	index@(_Z9blurImagePfS_S_mm)
        /*0014*/ 	.word	0x00000000


	//----- nvinfo : EIATTR_MIN_STACK_SIZE
	.align		4
.L_4:
        /*0018*/ 	.byte	0x04, 0x12
        /*001a*/ 	.short	(.L_6 - .L_5)
	.align		4
.L_5:
        /*001c*/ 	.word	index@(_Z9blurImagePfS_S_mm)
        /*0020*/ 	.word	0x00000000
.L_6:


//--------------------- .nv.compat                --------------------------
	.section	.nv.compat,"",@"SHT_CUDA_COMPAT_INFO"
	.align	4
        /*0000*/ 	.byte	0x02, 0x09, 0x00, 0x00, 0x02, 0x02, 0x01, 0x00, 0x02, 0x05, 0x05, 0x00, 0x03, 0x07, 0x01, 0x01
        /*0010*/ 	.byte	0x02, 0x03, 0x00, 0x00, 0x02, 0x06, 0x01, 0x00, 0x04, 0x0b, 0x08, 0x00, 0x09, 0x00, 0x00, 0x00
        /*0020*/ 	.byte	0x00, 0x00, 0x00, 0x00


//--------------------- .nv.info._Z9blurImagePfS_S_mm --------------------------
	.section	.nv.info._Z9blurImagePfS_S_mm,"",@"SHT_CUDA_INFO"
	.sectionflags	@""
	.align	4


	//----- nvinfo : EIATTR_CUDA_API_VERSION
	.align		4
        /*0000*/ 	.byte	0x04, 0x37
        /*0002*/ 	.short	(.L_8 - .L_7)
.L_7:
        /*0004*/ 	.word	0x00000082


	//----- nvinfo : EIATTR_KPARAM_INFO
	.align		4
.L_8:
        /*0008*/ 	.byte	0x04, 0x17
        /*000a*/ 	.short	(.L_10 - .L_9)
.L_9:
        /*000c*/ 	.word	0x00000000
        /*0010*/ 	.short	0x0004
        /*0012*/ 	.short	0x0020
        /*0014*/ 	.byte	0x00, 0xf0, 0x21, 0x00


	//----- nvinfo : EIATTR_KPARAM_INFO
	.align		4
.L_10:
        /*0018*/ 	.byte	0x04, 0x17
        /*001a*/ 	.short	(.L_12 - .L_11)
.L_11:
        /*001c*/ 	.word	0x00000000
        /*0020*/ 	.short	0x0003
        /*0022*/ 	.short	0x0018
        /*0024*/ 	.byte	0x00, 0xf0, 0x21, 0x00


	//----- nvinfo : EIATTR_KPARAM_INFO
	.align		4
.L_12:
        /*0028*/ 	.byte	0x04, 0x17
        /*002a*/ 	.short	(.L_14 - .L_13)
.L_13:
        /*002c*/ 	.word	0x00000000
        /*0030*/ 	.short	0x0002
        /*0032*/ 	.short	0x0010
        /*0034*/ 	.byte	0x00, 0xf5, 0x21, 0x00


	//----- nvinfo : EIATTR_KPARAM_INFO
	.align		4
.L_14:
        /*0038*/ 	.byte	0x04, 0x17
        /*003a*/ 	.short	(.L_16 - .L_15)
.L_15:
        /*003c*/ 	.word	0x00000000
        /*0040*/ 	.short	0x0001
        /*0042*/ 	.short	0x0008
        /*0044*/ 	.byte	0x00, 0xf5, 0x21, 0x00


	//----- nvinfo : EIATTR_KPARAM_INFO
	.align		4
.L_16:
        /*0048*/ 	.byte	0x04, 0x17
        /*004a*/ 	.short	(.L_18 - .L_17)
.L_17:
        /*004c*/ 	.word	0x00000000
        /*0050*/ 	.short	0x0000
        /*0052*/ 	.short	0x0000
        /*0054*/ 	.byte	0x00, 0xf5, 0x21, 0x00


	//----- nvinfo : EIATTR_SPARSE_MMA_MASK
	.align		4
.L_18:
        /*0058*/ 	.byte	0x03, 0x50
        /*005a*/ 	.short	0x0000


	//----- nvinfo : EIATTR_MAXREG_COUNT
	.align		4
        /*005c*/ 	.byte	0x03, 0x1b
        /*005e*/ 	.short	0x00ff


	//----- nvinfo : EIATTR_MERCURY_ISA_VERSION
	.align		4
        /*0060*/ 	.byte	0x03, 0x5f
        /*0062*/ 	.short	0x0101


	//----- nvinfo : EIATTR_VRC_CTA_INIT_COUNT
	.align		4
        /*0064*/ 	.byte	0x02, 0x4a
	.zero		1
	.zero		1


	//----- nvinfo : EIATTR_EXIT_INSTR_OFFSETS
	.align		4
        /*0068*/ 	.byte	0x04, 0x1c
        /*006a*/ 	.short	(.L_20 - .L_19)


	//   ....[0]....
.L_19:
        /*006c*/ 	.word	0x00000630


	//----- nvinfo : EIATTR_CBANK_PARAM_SIZE
	.align		4
.L_20:
        /*0070*/ 	.byte	0x03, 0x19
        /*0072*/ 	.short	0x0028


	//----- nvinfo : EIATTR_PARAM_CBANK
	.align		4
        /*0074*/ 	.byte	0x04, 0x0a
        /*0076*/ 	.short	(.L_22 - .L_21)
	.align		4
.L_21:
        /*0078*/ 	.word	index@(.nv.constant0._Z9blurImagePfS_S_mm)
        /*007c*/ 	.short	0x0380
        /*007e*/ 	.short	0x0028


	//----- nvinfo : EIATTR_SW_WAR
	.align		4
.L_22:
        /*0080*/ 	.byte	0x04, 0x36
        /*0082*/ 	.short	(.L_24 - .L_23)
.L_23:
        /*0084*/ 	.word	0x00000008
.L_24:


//--------------------- .nv.callgraph             --------------------------
	.section	.nv.callgraph,"",@"SHT_CUDA_CALLGRAPH"
	.align	4
	.sectionentsize	8
	.align		4
        /*0000*/ 	.word	0x00000000
	.align		4
        /*0004*/ 	.word	0xffffffff
	.align		4
        /*0008*/ 	.word	0x00000000
	.align		4
        /*000c*/ 	.word	0xfffffffe
	.align		4
        /*0010*/ 	.word	0x00000000
	.align		4
        /*0014*/ 	.word	0xfffffffd
	.align		4
        /*0018*/ 	.word	0x00000000
	.align		4
        /*001c*/ 	.word	0xfffffffc


//--------------------- .nv.constant3             --------------------------
	.section	.nv.constant3,"a",@progbits
	.align	4
.nv.constant3:
	.type		FILTER,@object
	.size		FILTER,(.L_0 - FILTER)
FILTER:
	.zero		36
.L_0:


//--------------------- .text._Z9blurImagePfS_S_mm --------------------------
	.section	.text._Z9blurImagePfS_S_mm,"ax",@progbits
	.align	128
        .global         _Z9blurImagePfS_S_mm
        .type           _Z9blurImagePfS_S_mm,@function
        .size           _Z9blurImagePfS_S_mm,(.L_x_1 - _Z9blurImagePfS_S_mm)
        .other          _Z9blurImagePfS_S_mm,@"STO_CUDA_ENTRY STV_DEFAULT"
_Z9blurImagePfS_S_mm:
.text._Z9blurImagePfS_S_mm:
[----:B------:R-:W-:Y:S01]  /*0000*/  LDC R1, c[0x0][0x37c] ;  /* 0x0000df00ff017b82 */ /* 0x000fe20000000800 */
[----:B------:R-:W0:Y:S07]  /*0010*/  S2R R2, SR_TID.Y ;  /* 0x0000000000027919 */ /* 0x000e2e0000002200 */
[----:B------:R-:W1:Y:S01]  /*0020*/  LDC R0, c[0x0][0x360] ;  /* 0x0000d800ff007b82 */ /* 0x000e620000000800 */
[----:B------:R-:W2:Y:S01]  /*0030*/  LDCU.64 UR6, c[0x0][0x398] ;  /* 0x00007300ff0677ac */ /* 0x000ea20008000a00 */
[----:B------:R-:W1:Y:S01]  /*0040*/  S2R R7, SR_TID.X ;  /* 0x0000000000077919 */ /* 0x000e620000002100 */
[----:B------:R-:W3:Y:S05]  /*0050*/  LDCU.64 UR8, c[0x0][0x380] ;  /* 0x00007000ff0877ac */ /* 0x000eea0008000a00 */
[----:B------:R-:W0:Y:S08]  /*0060*/  S2UR UR5, SR_CTAID.Y ;  /* 0x00000000000579c3 */ /* 0x000e300000002600 */
[----:B------:R-:W0:Y:S08]  /*0070*/  LDC R3, c[0x0][0x364] ;  /* 0x0000d900ff037b82 */ /* 0x000e300000000800 */
[----:B------:R-:W1:Y:S01]  /*0080*/  S2UR UR4, SR_CTAID.X ;  /* 0x00000000000479c3 */ /* 0x000e620000002500 */
[----:B0-----:R-:W-:-:S05]  /*0090*/  IMAD R2, R3, UR5, R2 ;  /* 0x0000000503027c24 */ /* 0x001fca000f8e0202 */
[----:B--2---:R-:W-:Y:S01]  /*00a0*/  ISETP.GE.U32.AND P3, PT, R2, UR6, PT ;  /* 0x0000000602007c0c */ /* 0x004fe2000bf66070 */
[----:B-1----:R-:W-:Y:S01]  /*00b0*/  IMAD R7, R0, UR4, R7 ;  /* 0x0000000400077c24 */ /* 0x002fe2000f8e0207 */
[----:B------:R-:W0:Y:S01]  /*00c0*/  LDCU.64 UR4, c[0x0][0x358] ;  /* 0x00006b00ff0477ac */ /* 0x000e220008000a00 */
[----:B------:R-:W-:Y:S01]  /*00d0*/  VIADD R0, R2, 0xffffffff ;  /* 0xffffffff02007836 */ /* 0x000fe20000000000 */
[----:B------:R-:W-:Y:S01]  /*00e0*/  ISETP.GE.U32.AND.EX P3, PT, RZ, UR7, PT, P3 ;  /* 0x00000007ff007c0c */ /* 0x000fe2000bf66130 */
[----:B------:R-:W-:-:S03]  /*00f0*/  VIADD R5, R7, 0xffffffff ;  /* 0xffffffff07057836 */ /* 0x000fc60000000000 */
[----:B------:R-:W-:Y:S02]  /*0100*/  ISETP.GE.U32.AND P6, PT, R0, UR6, PT ;  /* 0x0000000600007c0c */ /* 0x000fe4000bfc6070 */
[----:B------:R-:W-:Y:S02]  /*0110*/  SHF.R.S32.HI R3, RZ, 0x1f, R0 ;  /* 0x0000001fff037819 */ /* 0x000fe40000011400 */
[----:B------:R-:W-:Y:S02]  /*0120*/  ISETP.GE.U32.AND P1, PT, R5, UR6, PT ;  /* 0x0000000605007c0c */ /* 0x000fe4000bf26070 */
[----:B------:R-:W-:Y:S02]  /*0130*/  SHF.R.S32.HI R0, RZ, 0x1f, R5 ;  /* 0x0000001fff007819 */ /* 0x000fe40000011405 */
[----:B------:R-:W-:Y:S01]  /*0140*/  ISETP.GE.U32.AND.EX P6, PT, R3, UR7, PT, P6 ;  /* 0x0000000703007c0c */ /* 0x000fe2000bfc6160 */
[----:B------:R-:W-:Y:S01]  /*0150*/  IMAD.MOV.U32 R3, RZ, RZ, RZ ;  /* 0x000000ffff037224 */ /* 0x000fe200078e00ff */
[C---:B------:R-:W-:Y:S01]  /*0160*/  ISETP.GE.U32.AND.EX P1, PT, R0.reuse, UR7, PT, P1 ;  /* 0x0000000700007c0c */ /* 0x040fe2000bf26110 */
[----:B------:R-:W-:-:S02]  /*0170*/  IMAD R0, R0, UR6, RZ ;  /* 0x0000000600007c24 */ /* 0x000fc4000f8e02ff */
[----:B------:R-:W-:Y:S01]  /*0180*/  IMAD.WIDE.U32 R8, R5, UR6, R2 ;  /* 0x0000000605087c25 */ /* 0x000fe2000f8e0002 */
[----:B------:R-:W-:-:S03]  /*0190*/  ISETP.GT.AND P1, PT, R7, RZ, !P1 ;  /* 0x000000ff0700720c */ /* 0x000fc60004f24270 */
[----:B------:R-:W-:Y:S01]  /*01a0*/  IMAD R5, R5, UR7, R0 ;  /* 0x0000000705057c24 */ /* 0x000fe2000f8e0200 */
[----:B------:R-:W-:Y:S02]  /*01b0*/  PLOP3.LUT P2, PT, P1, P6, PT, 0x8f, 0xf8 ;  /* 0x0000000000f8781c */ /* 0x000fe40000f4d177 */
[----:B---3--:R-:W-:Y:S01]  /*01c0*/  LEA R4, P0, R8, UR8, 0x2 ;  /* 0x0000000808047c11 */ /* 0x008fe2000f8010ff */
[----:B------:R-:W-:Y:S01]  /*01d0*/  IMAD.IADD R5, R9, 0x1, R5 ;  /* 0x0000000109057824 */ /* 0x000fe200078e0205 */
[----:B------:R-:W-:-:S04]  /*01e0*/  PLOP3.LUT P4, PT, P1, P3, PT, 0x8f, 0xf8 ;  /* 0x0000000000f8781c */ /* 0x000fc80000f87177 */
[----:B------:R-:W-:-:S05]  /*01f0*/  LEA.HI.X R5, R8, UR9, R5, 0x2, P0 ;  /* 0x0000000908057c11 */ /* 0x000fca00080f1405 */
[----:B0-----:R-:W2:Y:S01]  /*0200*/  @!P2 LDG.E R0, desc[UR4][R4.64+-0x4] ;  /* 0xfffffc040400a981 */ /* 0x001ea2000c1e1900 */
[----:B------:R-:W2:Y:S03]  /*0210*/  @!P2 LDC R17, c[0x3][RZ] ;  /* 0x00c00000ff11ab82 */ /* 0x000ea60000000800 */
[----:B------:R-:W3:Y:S01]  /*0220*/  @!P4 LDG.E R9, desc[UR4][R4.64] ;  /* 0x000000040409c981 */ /* 0x000ee2000c1e1900 */
[----:B------:R-:W-:Y:S01]  /*0230*/  SHF.R.S32.HI R8, RZ, 0x1f, R7 ;  /* 0x0000001fff087819 */ /* 0x000fe20000011407 */
[C---:B------:R-:W-:Y:S01]  /*0240*/  VIADD R15, R7.reuse, 0x1 ;  /* 0x00000001070f7836 */ /* 0x040fe20000000000 */
[C---:B------:R-:W-:Y:S01]  /*0250*/  ISETP.GE.U32.AND P0, PT, R7.reuse, UR6, PT ;  /* 0x0000000607007c0c */ /* 0x040fe2000bf06070 */
[----:B------:R-:W-:Y:S01]  /*0260*/  IMAD.MOV.U32 R6, RZ, RZ, RZ ;  /* 0x000000ffff067224 */ /* 0x000fe200078e00ff */
[----:B------:R-:W3:Y:S01]  /*0270*/  @!P4 LDC R12, c[0x3][0x4] ;  /* 0x00c00100ff0ccb82 */ /* 0x000ee20000000800 */
[C---:B------:R-:W-:Y:S01]  /*0280*/  IMAD R10, R8.reuse, UR6, RZ ;  /* 0x00000006080a7c24 */ /* 0x040fe2000f8e02ff */
[----:B------:R-:W-:Y:S01]  /*0290*/  ISETP.GE.U32.AND.EX P0, PT, R8, UR7, PT, P0 ;  /* 0x0000000708007c0c */ /* 0x000fe2000bf06100 */
[----:B------:R-:W-:Y:S01]  /*02a0*/  VIADD R8, R2, 0x1 ;  /* 0x0000000102087836 */ /* 0x000fe20000000000 */
[----:B------:R-:W-:Y:S01]  /*02b0*/  SHF.R.S32.HI R16, RZ, 0x1f, R15 ;  /* 0x0000001fff107819 */ /* 0x000fe2000001140f */
[C---:B------:R-:W-:Y:S01]  /*02c0*/  IMAD R13, R7.reuse, UR7, R10 ;  /* 0x00000007070d7c24 */ /* 0x040fe2000f8e020a */
[C---:B------:R-:W-:Y:S01]  /*02d0*/  ISETP.GT.AND P0, PT, R7.reuse, -0x1, !P0 ;  /* 0xffffffff0700780c */ /* 0x040fe20004704270 */
[----:B------:R-:W-:-:S04]  /*02e0*/  IMAD.WIDE.U32 R10, R7, UR6, R2 ;  /* 0x00000006070a7c25 */ /* 0x000fc8000f8e0002 */
[----:B------:R-:W-:Y:S02]  /*02f0*/  IMAD.IADD R11, R11, 0x1, R13 ;  /* 0x000000010b0b7824 */ /* 0x000fe400078e020d */
[----:B------:R-:W-:Y:S02]  /*0300*/  IMAD R14, R16, UR6, RZ ;  /* 0x00000006100e7c24 */ /* 0x000fe4000f8e02ff */
[----:B--2---:R-:W-:Y:S01]  /*0310*/  @!P2 FFMA R6, R0, R17, RZ ;  /* 0x000000110006a223 */ /* 0x004fe200000000ff */
[----:B------:R-:W-:Y:S01]  /*0320*/  ISETP.GE.U32.AND P2, PT, R8, UR6, PT ;  /* 0x0000000608007c0c */ /* 0x000fe2000bf46070 */
[C---:B------:R-:W-:Y:S01]  /*0330*/  IMAD.SHL.U32 R0, R10.reuse, 0x4, RZ ;  /* 0x000000040a007824 */ /* 0x040fe200078e00ff */
[----:B------:R-:W-:Y:S01]  /*0340*/  SHF.L.U64.HI R10, R10, 0x2, R11 ;  /* 0x000000020a0a7819 */ /* 0x000fe2000001020b */
[----:B---3--:R-:W-:Y:S01]  /*0350*/  @!P4 FFMA R6, R9, R12, R6 ;  /* 0x0000000c0906c223 */ /* 0x008fe20000000006 */
[----:B------:R-:W-:Y:S01]  /*0360*/  IMAD.WIDE.U32 R12, R15, UR6, R2 ;  /* 0x000000060f0c7c25 */ /* 0x000fe2000f8e0002 */
[----:B------:R-:W-:-:S02]  /*0370*/  ISETP.GE.U32.AND.EX P2, PT, RZ, UR7, PT, P2 ;  /* 0x00000007ff007c0c */ /* 0x000fc4000bf46120 */
[----:B------:R-:W-:Y:S01]  /*0380*/  IADD3 R8, P5, PT, R0, UR8, RZ ;  /* 0x0000000800087c10 */ /* 0x000fe2000ffbe0ff */
[C---:B------:R-:W-:Y:S01]  /*0390*/  IMAD R3, R15.reuse, UR7, R14 ;  /* 0x000000070f037c24 */ /* 0x040fe2000f8e020e */
[----:B------:R-:W-:Y:S02]  /*03a0*/  ISETP.GE.U32.AND P4, PT, R15, UR6, PT ;  /* 0x000000060f007c0c */ /* 0x000fe4000bf86070 */
[----:B------:R-:W-:Y:S01]  /*03b0*/  PLOP3.LUT P1, PT, P1, P2, PT, 0x8f, 0xf8 ;  /* 0x0000000000f8781c */ /* 0x000fe20000f25177 */
[----:B------:R-:W-:Y:S01]  /*03c0*/  IMAD.IADD R3, R13, 0x1, R3 ;  /* 0x000000010d037824 */ /* 0x000fe200078e0203 */
[----:B------:R-:W-:Y:S02]  /*03d0*/  IADD3.X R9, PT, PT, R10, UR9, RZ, P5, !PT ;  /* 0x000000090a097c10 */ /* 0x000fe4000affe4ff */
[----:B------:R-:W-:Y:S01]  /*03e0*/  ISETP.GE.U32.AND.EX P4, PT, R16, UR7, PT, P4 ;  /* 0x0000000710007c0c */ /* 0x000fe2000bf86140 */
[----:B------:R-:W0:Y:S01]  /*03f0*/  LDCU.64 UR6, c[0x0][0x388] ;  /* 0x00007100ff0677ac */ /* 0x000e220008000a00 */
[----:B------:R-:W-:-:S02]  /*0400*/  LEA R2, P5, R12, UR8, 0x2 ;  /* 0x000000080c027c11 */ /* 0x000fc4000f8a10ff */
[----:B------:R-:W-:Y:S02]  /*0410*/  P2R R11, PR, RZ, 0x2 ;  /* 0x00000002ff0b7803 */ /* 0x000fe40000000000 */
[----:B------:R-:W-:Y:S02]  /*0420*/  ISETP.GT.AND P1, PT, R7, -0x2, !P4 ;  /* 0xfffffffe0700780c */ /* 0x000fe40006724270 */
[----:B------:R-:W-:Y:S02]  /*0430*/  LEA.HI.X R3, R12, UR9, R3, 0x2, P5 ;  /* 0x000000090c037c11 */ /* 0x000fe4000a8f1403 */
[----:B------:R-:W-:Y:S02]  /*0440*/  PLOP3.LUT P5, PT, P0, P6, PT, 0x8f, 0xf8 ;  /* 0x0000000000f8781c */ /* 0x000fe400007ad177 */
[----:B------:R-:W-:Y:S02]  /*0450*/  PLOP3.LUT P4, PT, P0, P3, PT, 0x8f, 0xf8 ;  /* 0x0000000000f8781c */ /* 0x000fe40000787177 */
[----:B------:R-:W-:-:S02]  /*0460*/  PLOP3.LUT P0, PT, P0, P2, PT, 0x8f, 0xf8 ;  /* 0x0000000000f8781c */ /* 0x000fc40000705177 */
[----:B------:R-:W-:Y:S02]  /*0470*/  PLOP3.LUT P6, PT, P1, P6, PT, 0x8f, 0xf8 ;  /* 0x0000000000f8781c */ /* 0x000fe40000fcd177 */
[----:B------:R-:W-:Y:S02]  /*0480*/  PLOP3.LUT P3, PT, P1, P3, PT, 0x8f, 0xf8 ;  /* 0x0000000000f8781c */ /* 0x000fe40000f67177 */
[----:B------:R-:W-:Y:S02]  /*0490*/  PLOP3.LUT P2, PT, P1, P2, PT, 0x8f, 0xf8 ;  /* 0x0000000000f8781c */ /* 0x000fe40000f45177 */
[----:B------:R-:W-:Y:S01]  /*04a0*/  ISETP.NE.AND P1, PT, R11, RZ, PT ;  /* 0x000000ff0b00720c */ /* 0x000fe20003f25270 */
[----:B------:R-:W2:Y:S01]  /*04b0*/  @!P5 LDG.E R7, desc[UR4][R8.64+-0x4] ;  /* 0xfffffc040807d981 */ /* 0x000ea2000c1e1900 */
[----:B------:R-:W2:Y:S03]  /*04c0*/  @!P5 LDC R14, c[0x3][0xc] ;  /* 0x00c00300ff0edb82 */ /* 0x000ea60000000800 */
[----:B------:R-:W3:Y:S04]  /*04d0*/  @!P4 LDG.E R11, desc[UR4][R8.64] ;  /* 0x00000004080bc981 */ /* 0x000ee8000c1e1900 */
[----:B------:R-:W4:Y:S01]  /*04e0*/  @!P0 LDG.E R13, desc[UR4][R8.64+0x4] ;  /* 0x00000404080d8981 */ /* 0x000f22000c1e1900 */
[----:B------:R-:W3:Y:S03]  /*04f0*/  @!P4 LDC R16, c[0x3][0x10] ;  /* 0x00c00400ff10cb82 */ /* 0x000ee60000000800 */
[----:B------:R1:W5:Y:S04]  /*0500*/  @!P1 LDG.E R5, desc[UR4][R4.64+0x4] ;  /* 0x0000040404059981 */ /* 0x000368000c1e1900 */
[----:B------:R-:W4:Y:S01]  /*0510*/  @!P6 LDG.E R15, desc[UR4][R2.64+-0x4] ;  /* 0xfffffc04020fe981 */ /* 0x000f22000c1e1900 */
[----:B------:R-:W5:Y:S03]  /*0520*/  @!P1 LDC R12, c[0x3][0x8] ;  /* 0x00c00200ff0c9b82 */ /* 0x000f660000000800 */
[----:B------:R-:W4:Y:S04]  /*0530*/  @!P3 LDG.E R17, desc[UR4][R2.64] ;  /* 0x000000040211b981 */ /* 0x000f28000c1e1900 */
[----:B------:R0:W4:Y:S01]  /*0540*/  @!P2 LDG.E R19, desc[UR4][R2.64+0x4] ;  /* 0x000004040213a981 */ /* 0x000122000c1e1900 */
[----:B------:R-:W4:Y:S08]  /*0550*/  @!P0 LDC R18, c[0x3][0x14] ;  /* 0x00c00500ff128b82 */ /* 0x000f300000000800 */
[----:B-1----:R-:W1:Y:S08]  /*0560*/  @!P6 LDC R4, c[0x3][0x18] ;  /* 0x00c00600ff04eb82 */ /* 0x002e700000000800 */
[----:B------:R-:W0:Y:S01]  /*0570*/  @!P3 LDC R20, c[0x3][0x1c] ;  /* 0x00c00700ff14bb82 */ /* 0x000e220000000800 */
[----:B-----5:R-:W-:-:S07]  /*0580*/  @!P1 FFMA R6, R5, R12, R6 ;  /* 0x0000000c05069223 */ /* 0x020fce0000000006 */
[----:B------:R-:W5:Y:S01]  /*0590*/  @!P2 LDC R5, c[0x3][0x20] ;  /* 0x00c00800ff05ab82 */ /* 0x000f620000000800 */
[----:B--2---:R-:W-:-:S04]  /*05a0*/  @!P5 FFMA R6, R7, R14, R6 ;  /* 0x0000000e0706d223 */ /* 0x004fc80000000006 */
[----:B---3--:R-:W-:-:S04]  /*05b0*/  @!P4 FFMA R6, R11, R16, R6 ;  /* 0x000000100b06c223 */ /* 0x008fc80000000006 */
[----:B----4-:R-:W-:-:S04]  /*05c0*/  @!P0 FFMA R6, R13, R18, R6 ;  /* 0x000000120d068223 */ /* 0x010fc80000000006 */
[----:B-1----:R-:W-:Y:S01]  /*05d0*/  @!P6 FFMA R6, R15, R4, R6 ;  /* 0x000000040f06e223 */ /* 0x002fe20000000006 */
[----:B0-----:R-:W-:-:S03]  /*05e0*/  IADD3 R2, P0, PT, R0, UR6, RZ ;  /* 0x0000000600027c10 */ /* 0x001fc6000ff1e0ff */
[----:B------:R-:W-:Y:S01]  /*05f0*/  @!P3 FFMA R6, R17, R20, R6 ;  /* 0x000000141106b223 */ /* 0x000fe20000000006 */
[----:B------:R-:W-:-:S03]  /*0600*/  IADD3.X R3, PT, PT, R10, UR7, RZ, P0, !PT ;  /* 0x000000070a037c10 */ /* 0x000fc600087fe4ff */
[----:B-----5:R-:W-:-:S05]  /*0610*/  @!P2 FFMA R6, R19, R5, R6 ;  /* 0x000000051306a223 */ /* 0x020fca0000000006 */
[----:B------:R-:W-:Y:S01]  /*0620*/  STG.E desc[UR4][R2.64], R6 ;  /* 0x0000000602007986 */ /* 0x000fe2000c101904 */
[----:B------:R-:W-:Y:S05]  /*0630*/  EXIT ;  /* 0x000000000000794d */ /* 0x000fea0003800000 */
.L_x_0:
[----:B------:R-:W-:-:S00]  /*0640*/  BRA `(.L_x_0) ;  /* 0xfffffffc00fc7947 */ /* 0x000fc0000383ffff */
[----:B------:R-:W-:-:S00]  /*0650*/  NOP ;  /* 0x0000000000007918 */ /* 0x000fc00000000000 */
        /* <DEDUP_REMOVED lines=10> */
.L_x_1:


//--------------------- .nv.shared.reserved.0     --------------------------
	.section	.nv.shared.reserved.0,"aw",@nobits
	.weak		__nv_reservedSMEM_offset_0_alias
	.size		__nv_reservedSMEM_offset_0_alias, 0, 64
	.other		__nv_reservedSMEM_offset_0_alias,@"STO_CUDA_RESERVED_SHARED STV_DEFAULT"
__nv_reservedSMEM_offset_0_alias:
	.zero		0
	.zero		64


//--------------------- .nv.constant0._Z9blurImagePfS_S_mm --------------------------
	.section	.nv.constant0._Z9blurImagePfS_S_mm,"a",@progbits
	.sectionflags	@""
	.align	4
.nv.constant0._Z9blurImagePfS_S_mm:
	.zero		936


//--------------------- SYMBOLS --------------------------

	.type		.nv.reservedSmem.offset0,@object
	.size		.nv.reservedSmem.offset0,0x4
